	.headerflags	@"EF_CUDA_TEXMODE_UNIFIED EF_CUDA_64BIT_ADDRESS EF_CUDA_ACCELERATORS EF_CUDA_SM90 EF_CUDA_VIRTUAL_SM(EF_CUDA_SM90)"
	.elftype	@"ET_EXEC"


//--------------------- .nv.info                  --------------------------
	.section	.nv.info,"",@"SHT_CUDA_INFO"
	.align	4


	//----- nvinfo : EIATTR_REGCOUNT
	.align		4
        /*0000*/ 	.byte	0x04, 0x2f
        /*0002*/ 	.short	(.L_3 - .L_2)
	.align		4
.L_2:
        /*0004*/ 	.word	index@(triton_poi_fused__native_batch_norm_legit_no_training_convolution_leaky_relu_2)
        /*0008*/ 	.word	0x00000020


	//----- nvinfo : EIATTR_MIN_STACK_SIZE
	.align		4
.L_3:
        /*000c*/ 	.byte	0x04, 0x12
        /*000e*/ 	.short	(.L_5 - .L_4)
	.align		4
.L_4:
        /*0010*/ 	.word	index@(triton_poi_fused__native_batch_norm_legit_no_training_convolution_leaky_relu_2)
        /*0014*/ 	.word	0x00000000


	//----- nvinfo : EIATTR_FRAME_SIZE
	.align		4
.L_5:
        /*0018*/ 	.byte	0x04, 0x11
        /*001a*/ 	.short	(.L_7 - .L_6)
	.align		4
.L_6:
        /*001c*/ 	.word	index@(triton_poi_fused__native_batch_norm_legit_no_training_convolution_leaky_relu_2)
        /*0020*/ 	.word	0x00000000


	//----- nvinfo : EIATTR_MIN_STACK_SIZE
	.align		4
.L_7:
        /*0024*/ 	.byte	0x04, 0x12
        /*0026*/ 	.short	(.L_9 - .L_8)
	.align		4
.L_8:
        /*0028*/ 	.word	index@(triton_poi_fused__native_batch_norm_legit_no_training_convolution_leaky_relu_2)
        /*002c*/ 	.word	0x00000000
.L_9:


//--------------------- .nv.info.triton_poi_fused__native_batch_norm_legit_no_training_convolution_leaky_relu_2 --------------------------
	.section	.nv.info.triton_poi_fused__native_batch_norm_legit_no_training_convolution_leaky_relu_2,"",@"SHT_CUDA_INFO"
	.sectionflags	@""
	.align	4


	//----- nvinfo : EIATTR_CUDA_API_VERSION
	.align		4
        /*0000*/ 	.byte	0x04, 0x37
        /*0002*/ 	.short	(.L_11 - .L_10)
.L_10:
        /*0004*/ 	.word	0x0000007c


	//----- nvinfo : EIATTR_KPARAM_INFO
	.align		4
.L_11:
        /*0008*/ 	.byte	0x04, 0x17
        /*000a*/ 	.short	(.L_13 - .L_12)
.L_12:
        /*000c*/ 	.word	0x00000000
        /*0010*/ 	.short	0x0007
        /*0012*/ 	.short	0x0038
        /*0014*/ 	.byte	0x00, 0xf0, 0x11, 0x00


	//----- nvinfo : EIATTR_KPARAM_INFO
	.align		4
.L_13:
        /*0018*/ 	.byte	0x04, 0x17
        /*001a*/ 	.short	(.L_15 - .L_14)
.L_14:
        /*001c*/ 	.word	0x00000000
        /*0020*/ 	.short	0x0006
        /*0022*/ 	.short	0x0030
        /*0024*/ 	.byte	0x00, 0xf4, 0x21, 0x00


	//----- nvinfo : EIATTR_KPARAM_INFO
	.align		4
.L_15:
        /*0028*/ 	.byte	0x04, 0x17
        /*002a*/ 	.short	(.L_17 - .L_16)
.L_16:
        /*002c*/ 	.word	0x00000000
        /*0030*/ 	.short	0x0005
        /*0032*/ 	.short	0x0028
        /*0034*/ 	.byte	0x00, 0xf4, 0x21, 0x00


	//----- nvinfo : EIATTR_KPARAM_INFO
	.align		4
.L_17:
        /*0038*/ 	.byte	0x04, 0x17
        /*003a*/ 	.short	(.L_19 - .L_18)
.L_18:
        /*003c*/ 	.word	0x00000000
        /*0040*/ 	.short	0x0004
        /*0042*/ 	.short	0x0020
        /*0044*/ 	.byte	0x00, 0xf4, 0x21, 0x00


	//----- nvinfo : EIATTR_KPARAM_INFO
	.align		4
.L_19:
        /*0048*/ 	.byte	0x04, 0x17
        /*004a*/ 	.short	(.L_21 - .L_20)
.L_20:
        /*004c*/ 	.word	0x00000000
        /*0050*/ 	.short	0x0003
        /*0052*/ 	.short	0x0018
        /*0054*/ 	.byte	0x00, 0xf4, 0x21, 0x00


	//----- nvinfo : EIATTR_KPARAM_INFO
	.align		4
.L_21:
        /*0058*/ 	.byte	0x04, 0x17
        /*005a*/ 	.short	(.L_23 - .L_22)
.L_22:
        /*005c*/ 	.word	0x00000000
        /*0060*/ 	.short	0x0002
        /*0062*/ 	.short	0x0010
        /*0064*/ 	.byte	0x00, 0xf4, 0x21, 0x00


	//----- nvinfo : EIATTR_KPARAM_INFO
	.align		4
.L_23:
        /*0068*/ 	.byte	0x04, 0x17
        /*006a*/ 	.short	(.L_25 - .L_24)
.L_24:
        /*006c*/ 	.word	0x00000000
        /*0070*/ 	.short	0x0001
        /*0072*/ 	.short	0x0008
        /*0074*/ 	.byte	0x00, 0xf4, 0x21, 0x00


	//----- nvinfo : EIATTR_KPARAM_INFO
	.align		4
.L_25:
        /*0078*/ 	.byte	0x04, 0x17
        /*007a*/ 	.short	(.L_27 - .L_26)
.L_26:
        /*007c*/ 	.word	0x00000000
        /*0080*/ 	.short	0x0000
        /*0082*/ 	.short	0x0000
        /*0084*/ 	.byte	0x00, 0xf4, 0x21, 0x00


	//----- nvinfo : EIATTR_SPARSE_MMA_MASK
	.align		4
.L_27:
        /*0088*/ 	.byte	0x03, 0x50
        /*008a*/ 	.short	0x0000


	//----- nvinfo : EIATTR_MAXREG_COUNT
	.align		4
        /*008c*/ 	.byte	0x03, 0x1b
        /*008e*/ 	.short	0x00ff


	//----- nvinfo : EIATTR_EXIT_INSTR_OFFSETS
	.align		4
        /*0090*/ 	.byte	0x04, 0x1c
        /*0092*/ 	.short	(.L_29 - .L_28)


	//   ....[0]....
.L_28:
        /*0094*/ 	.word	0x000007b0


	//----- nvinfo : EIATTR_REQNTID
	.align		4
.L_29:
        /*0098*/ 	.byte	0x04, 0x10
        /*009a*/ 	.short	(.L_31 - .L_30)
.L_30:
        /*009c*/ 	.word	0x00000080
        /*00a0*/ 	.word	0x00000001
        /*00a4*/ 	.word	0x00000001


	//----- nvinfo : EIATTR_CBANK_PARAM_SIZE
	.align		4
.L_31:
        /*00a8*/ 	.byte	0x03, 0x19
        /*00aa*/ 	.short	0x003c


	//----- nvinfo : EIATTR_PARAM_CBANK
	.align		4
        /*00ac*/ 	.byte	0x04, 0x0a
        /*00ae*/ 	.short	(.L_33 - .L_32)
	.align		4
.L_32:
        /*00b0*/ 	.word	index@(.nv.constant0.triton_poi_fused__native_batch_norm_legit_no_training_convolution_leaky_relu_2)
        /*00b4*/ 	.short	0x0210
        /*00b6*/ 	.short	0x003c


	//----- nvinfo : EIATTR_SW_WAR
	.align		4
.L_33:
        /*00b8*/ 	.byte	0x04, 0x36
        /*00ba*/ 	.short	(.L_35 - .L_34)
.L_34:
        /*00bc*/ 	.word	0x00000008
.L_35:


//--------------------- .nv.callgraph             --------------------------
	.section	.nv.callgraph,"",@"SHT_CUDA_CALLGRAPH"
	.align	4
	.sectionentsize	8
	.align		4
        /*0000*/ 	.word	0x00000000
	.align		4
        /*0004*/ 	.word	0xffffffff
	.align		4
        /*0008*/ 	.word	0x00000000
	.align		4
        /*000c*/ 	.word	0xfffffffe
	.align		4
        /*0010*/ 	.word	0x00000000
	.align		4
        /*0014*/ 	.word	0xfffffffd
	.align		4
        /*0018*/ 	.word	0x00000000
	.align		4
        /*001c*/ 	.word	0xfffffffc


//--------------------- .nv.constant4             --------------------------
	.section	.nv.constant4,"a",@progbits
	.align	8
	.align		8
.nv.constant4:
        /*0000*/ 	.dword	_$_str
	.align		8
        /*0008*/ 	.dword	_$_str_$_2


//--------------------- .text.triton_poi_fused__native_batch_norm_legit_no_training_convolution_leaky_relu_2 --------------------------
	.section	.text.triton_poi_fused__native_batch_norm_legit_no_training_convolution_leaky_relu_2,"ax",@progbits
	.align	128
        .global         triton_poi_fused__native_batch_norm_legit_no_training_convolution_leaky_relu_2
        .type           triton_poi_fused__native_batch_norm_legit_no_training_convolution_leaky_relu_2,@function
        .size           triton_poi_fused__native_batch_norm_legit_no_training_convolution_leaky_relu_2,(.L_x_1 - triton_poi_fused__native_batch_norm_legit_no_training_convolution_leaky_relu_2)
        .other          triton_poi_fused__native_batch_norm_legit_no_training_convolution_leaky_relu_2,@"STO_CUDA_ENTRY STV_DEFAULT"
triton_poi_fused__native_batch_norm_legit_no_training_convolution_leaky_relu_2:
.text.triton_poi_fused__native_batch_norm_legit_no_training_convolution_leaky_relu_2:
[----:B------:R-:W-:Y:S01]  /*0000*/  LDC R1, c[0x0][0x28] ;  /* 0x00000a00ff017b82 */ /* 0x000fe20000000800 */
[----:B------:R-:W1:Y:S01]  /*0010*/  S2R R0, SR_TID.X ;  /* 0x0000000000007919 */ /* 0x000e620000002100 */
[----:B------:R-:W-:-:S06]  /*0020*/  ULDC.64 UR4, c[0x0][0x208] ;  /* 0x0000820000047ab9 */ /* 0x000fcc0000000a00 */
[----:B------:R-:W2:Y:S01]  /*0030*/  LDC.64 R18, c[0x0][0x220] ;  /* 0x00008800ff127b82 */ /* 0x000ea20000000a00 */
[----:B------:R-:W3:Y:S07]  /*0040*/  S2R R5, SR_CTAID.X ;  /* 0x0000000000057919 */ /* 0x000eee0000002500 */
[----:B------:R-:W4:Y:S08]  /*0050*/  LDC.64 R20, c[0x0][0x210] ;  /* 0x00008400ff147b82 */ /* 0x000f300000000a00 */
[----:B------:R-:W5:Y:S08]  /*0060*/  LDC.64 R28, c[0x0][0x228] ;  /* 0x00008a00ff1c7b82 */ /* 0x000f700000000a00 */
[----:B------:R-:W2:Y:S01]  /*0070*/  LDC.64 R26, c[0x0][0x238] ;  /* 0x00008e00ff1a7b82 */ /* 0x000ea20000000a00 */
[----:B-1----:R-:W-:-:S07]  /*0080*/  SHF.L.U32 R0, R0, 0x2, RZ ;  /* 0x0000000200007819 */ /* 0x002fce00000006ff */
[----:B------:R-:W1:Y:S01]  /*0090*/  LDC.64 R24, c[0x0][0x240] ;  /* 0x00009000ff187b82 */ /* 0x000e620000000a00 */
[----:B---3--:R-:W-:Y:S02]  /*00a0*/  SHF.R.S32.HI R3, RZ, 0x15, R5 ;  /* 0x00000015ff037819 */ /* 0x008fe40000011405 */
[----:B------:R-:W-:Y:S02]  /*00b0*/  LOP3.LUT R0, R0, 0x1fc, RZ, 0xc0, !PT ;  /* 0x000001fc00007812 */ /* 0x000fe400078ec0ff */
[----:B------:R-:W-:Y:S02]  /*00c0*/  SGXT R3, R3, 0x1 ;  /* 0x000000010303781a */ /* 0x000fe40000000200 */
[----:B------:R-:W-:Y:S02]  /*00d0*/  LEA R0, R5, R0, 0xa ;  /* 0x0000000005007211 */ /* 0x000fe400078e50ff */
[----:B------:R-:W3:Y:S02]  /*00e0*/  LDC.64 R4, c[0x0][0x230] ;  /* 0x00008c00ff047b82 */ /* 0x000ee40000000a00 */
[----:B------:R-:W-:-:S04]  /*00f0*/  LEA.HI R3, R3, R0, RZ, 0xc ;  /* 0x0000000003037211 */ /* 0x000fc800078f60ff */
[----:B------:R-:W-:Y:S02]  /*0100*/  SHF.R.S32.HI R23, RZ, 0xc, R3 ;  /* 0x0000000cff177819 */ /* 0x000fe40000011403 */
[----:B------:R-:W-:Y:S02]  /*0110*/  IADD3 R3, R3, 0x200, RZ ;  /* 0x0000020003037810 */ /* 0x000fe40007ffe0ff */
[----:B------:R-:W-:Y:S02]  /*0120*/  LEA.HI R2, R23, R23, RZ, 0x7 ;  /* 0x0000001717027211 */ /* 0x000fe400078f38ff */
[----:B------:R-:W-:Y:S02]  /*0130*/  SHF.R.S32.HI R3, RZ, 0xc, R3 ;  /* 0x0000000cff037819 */ /* 0x000fe40000011403 */
[----:B------:R-:W-:Y:S02]  /*0140*/  LOP3.LUT R2, R2, 0xffffff80, RZ, 0xc0, !PT ;  /* 0xffffff8002027812 */ /* 0x000fe400078ec0ff */
[----:B------:R-:W-:-:S02]  /*0150*/  LEA.HI R6, R3, R3, RZ, 0x7 ;  /* 0x0000000303067211 */ /* 0x000fc400078f38ff */
[----:B------:R-:W-:Y:S02]  /*0160*/  IADD3 R23, R23, -R2, RZ ;  /* 0x8000000217177210 */ /* 0x000fe40007ffe0ff */
[----:B------:R-:W-:-:S04]  /*0170*/  LOP3.LUT R6, R6, 0xffffff80, RZ, 0xc0, !PT ;  /* 0xffffff8006067812 */ /* 0x000fc800078ec0ff */
[----:B------:R-:W-:Y:S01]  /*0180*/  IADD3 R3, R3, -R6, RZ ;  /* 0x8000000603037210 */ /* 0x000fe20007ffe0ff */
[----:B---3--:R-:W-:-:S04]  /*0190*/  IMAD.WIDE R10, R23, 0x4, R4 ;  /* 0x00000004170a7825 */ /* 0x008fc800078e0204 */
[----:B------:R-:W-:Y:S02]  /*01a0*/  IMAD.WIDE R16, R3, 0x4, R4 ;  /* 0x0000000403107825 */ /* 0x000fe400078e0204 */
[----:B------:R-:W3:Y:S04]  /*01b0*/  LDG.E.EL R10, desc[UR4][R10.64] ;  /* 0x000000040a0a7981 */ /* 0x000ee8000c2e1900 */
[----:B------:R-:W3:Y:S01]  /*01c0*/  LDG.E.EL R17, desc[UR4][R16.64] ;  /* 0x0000000410117981 */ /* 0x000ee2000c2e1900 */
[----:B--2---:R-:W-:-:S04]  /*01d0*/  IMAD.WIDE R14, R23, 0x4, R18 ;  /* 0x00000004170e7825 */ /* 0x004fc800078e0212 */
[----:B----4-:R-:W-:Y:S01]  /*01e0*/  IMAD.WIDE R20, R0, 0x4, R20 ;  /* 0x0000000400147825 */ /* 0x010fe200078e0214 */
[----:B------:R-:W2:Y:S03]  /*01f0*/  LDG.E.EL R9, desc[UR4][R14.64] ;  /* 0x000000040e097981 */ /* 0x000ea6000c2e1900 */
[----:B-----5:R-:W-:Y:S01]  /*0200*/  IMAD.WIDE R12, R23, 0x4, R28 ;  /* 0x00000004170c7825 */ /* 0x020fe200078e021c */
[----:B------:R-:W2:Y:S04]  /*0210*/  LDG.E.128 R4, desc[UR4][R20.64] ;  /* 0x0000000414047981 */ /* 0x000ea8000c1e1d00 */
[----:B------:R4:W5:Y:S01]  /*0220*/  LDG.E.EL R8, desc[UR4][R12.64] ;  /* 0x000000040c087981 */ /* 0x000962000c2e1900 */
[----:B------:R-:W-:-:S04]  /*0230*/  IMAD.WIDE R18, R3, 0x4, R18 ;  /* 0x0000000403127825 */ /* 0x000fc800078e0212 */
[----:B------:R-:W-:Y:S02]  /*0240*/  IMAD.WIDE R28, R3, 0x4, R28 ;  /* 0x00000004031c7825 */ /* 0x000fe400078e021c */
[----:B------:R-:W2:Y:S02]  /*0250*/  LDG.E.EL R18, desc[UR4][R18.64] ;  /* 0x0000000412127981 */ /* 0x000ea4000c2e1900 */
[C---:B0---4-:R-:W-:Y:S02]  /*0260*/  IMAD.WIDE R12, R23.reuse, 0x4, R26 ;  /* 0x00000004170c7825 */ /* 0x051fe400078e021a */
[----:B------:R-:W4:Y:S02]  /*0270*/  LDG.E.EL R16, desc[UR4][R28.64] ;  /* 0x000000041c107981 */ /* 0x000f24000c2e1900 */
[----:B-1----:R-:W-:Y:S02]  /*0280*/  IMAD.WIDE R22, R23, 0x4, R24 ;  /* 0x0000000417167825 */ /* 0x002fe400078e0218 */
[----:B------:R-:W2:Y:S04]  /*0290*/  LDG.E.EL R11, desc[UR4][R12.64] ;  /* 0x000000040c0b7981 */ /* 0x000ea8000c2e1900 */
[----:B------:R-:W2:Y:S04]  /*02a0*/  LDG.E.EL R22, desc[UR4][R22.64] ;  /* 0x0000000416167981 */ /* 0x000ea8000c2e1900 */
[----:B------:R-:W2:Y:S01]  /*02b0*/  LDG.E.128 R12, desc[UR4][R20.64+0x800] ;  /* 0x00080004140c7981 */ /* 0x000ea2000c1e1d00 */
[----:B------:R-:W-:-:S04]  /*02c0*/  IMAD.WIDE R26, R3, 0x4, R26 ;  /* 0x00000004031a7825 */ /* 0x000fc800078e021a */
[----:B------:R-:W-:Y:S01]  /*02d0*/  IMAD.WIDE R24, R3, 0x4, R24 ;  /* 0x0000000403187825 */ /* 0x000fe200078e0218 */
[----:B------:R-:W2:Y:S04]  /*02e0*/  LDG.E.EL R2, desc[UR4][R26.64] ;  /* 0x000000041a027981 */ /* 0x000ea8000c2e1900 */
[----:B------:R0:W2:Y:S02]  /*02f0*/  LDG.E.EL R3, desc[UR4][R24.64] ;  /* 0x0000000418037981 */ /* 0x0000a4000c2e1900 */
[----:B0-----:R-:W-:Y:S01]  /*0300*/  HFMA2.MMA R24, -RZ, RZ, 1.625, 0 ;  /* 0x3e800000ff187435 */ /* 0x001fe200000001ff */
[----:B---3--:R-:W-:Y:S01]  /*0310*/  FADD R10, R10, 9.9999997473787516356e-06 ;  /* 0x3727c5ac0a0a7421 */ /* 0x008fe20000000000 */
[----:B------:R-:W-:-:S03]  /*0320*/  FADD R17, R17, 9.9999997473787516356e-06 ;  /* 0x3727c5ac11117421 */ /* 0x000fc60000000000 */
[----:B------:R-:W0:Y:S08]  /*0330*/  MUFU.SQRT R19, R10 ;  /* 0x0000000a00137308 */ /* 0x000e300000002000 */
[----:B------:R-:W1:Y:S01]  /*0340*/  MUFU.SQRT R23, R17 ;  /* 0x0000001100177308 */ /* 0x000e620000002000 */
[C---:B0-----:R-:W-:Y:S02]  /*0350*/  FSETP.GT.AND P0, PT, R19.reuse, 8.50705917302346158658e+37, PT ;  /* 0x7e8000001300780b */ /* 0x041fe40003f04000 */
[----:B------:R-:W-:-:S02]  /*0360*/  FSETP.GEU.AND P2, PT, R19, 1.175494350822287508e-38, PT ;  /* 0x008000001300780b */ /* 0x000fc40003f4e000 */
[C---:B-1----:R-:W-:Y:S02]  /*0370*/  FSETP.GT.AND P1, PT, R23.reuse, 8.50705917302346158658e+37, PT ;  /* 0x7e8000001700780b */ /* 0x042fe40003f24000 */
[----:B------:R-:W-:-:S07]  /*0380*/  FSETP.GEU.AND P3, PT, R23, 1.175494350822287508e-38, PT ;  /* 0x008000001700780b */ /* 0x000fce0003f6e000 */
[----:B------:R-:W-:-:S04]  /*0390*/  @P0 FMUL R19, R19, 0.25 ;  /* 0x3e80000013130820 */ /* 0x000fc80000400000 */
[----:B------:R-:W-:Y:S01]  /*03a0*/  @!P2 FMUL R19, R19, 16777216 ;  /* 0x4b8000001313a820 */ /* 0x000fe20000400000 */
[----:B------:R-:W-:-:S04]  /*03b0*/  @P1 FMUL R23, R23, 0.25 ;  /* 0x3e80000017171820 */ /* 0x000fc80000400000 */
[----:B------:R-:W-:Y:S01]  /*03c0*/  @!P3 FMUL R23, R23, 16777216 ;  /* 0x4b8000001717b820 */ /* 0x000fe20000400000 */
[----:B------:R-:W0:Y:S01]  /*03d0*/  MUFU.RCP R19, R19 ;  /* 0x0000001300137308 */ /* 0x000e220000001000 */
[----:B------:R-:W-:-:S07]  /*03e0*/  FSEL R10, R24, 1, P0 ;  /* 0x3f800000180a7808 */ /* 0x000fce0000000000 */
[----:B------:R-:W1:Y:S01]  /*03f0*/  MUFU.RCP R23, R23 ;  /* 0x0000001700177308 */ /* 0x000e620000001000 */
[----:B------:R-:W-:Y:S01]  /*0400*/  FSEL R24, R24, 1, P1 ;  /* 0x3f80000018187808 */ /* 0x000fe20000800000 */
[----:B------:R-:W-:Y:S01]  /*0410*/  @!P2 FMUL R10, R10, 16777216 ;  /* 0x4b8000000a0aa820 */ /* 0x000fe20000400000 */
[--C-:B--2---:R-:W-:Y:S01]  /*0420*/  FADD R5, R5, R9.reuse ;  /* 0x0000000905057221 */ /* 0x104fe20000000000 */
[--C-:B------:R-:W-:Y:S01]  /*0430*/  FADD R4, R4, R9.reuse ;  /* 0x0000000904047221 */ /* 0x100fe20000000000 */
[--C-:B------:R-:W-:Y:S01]  /*0440*/  FADD R6, R6, R9.reuse ;  /* 0x0000000906067221 */ /* 0x100fe20000000000 */
[----:B------:R-:W-:Y:S01]  /*0450*/  @!P3 FMUL R24, R24, 16777216 ;  /* 0x4b8000001818b820 */ /* 0x000fe20000400000 */
[----:B------:R-:W-:Y:S01]  /*0460*/  FADD R7, R7, R9 ;  /* 0x0000000907077221 */ /* 0x000fe20000000000 */
[----:B0-----:R-:W-:Y:S01]  /*0470*/  FMUL R10, R19, R10 ;  /* 0x0000000a130a7220 */ /* 0x001fe20000400000 */
[C---:B-----5:R-:W-:Y:S01]  /*0480*/  FADD R19, -R8.reuse, R5 ;  /* 0x0000000508137221 */ /* 0x060fe20000000100 */
[C---:B------:R-:W-:Y:S01]  /*0490*/  FADD R9, -R8.reuse, R4 ;  /* 0x0000000408097221 */ /* 0x040fe20000000100 */
[C---:B------:R-:W-:Y:S01]  /*04a0*/  FADD R25, -R8.reuse, R7 ;  /* 0x0000000708197221 */ /* 0x040fe20000000100 */
[----:B-1----:R-:W-:Y:S01]  /*04b0*/  FMUL R17, R23, R24 ;  /* 0x0000001817117220 */ /* 0x002fe20000400000 */
[----:B------:R-:W-:Y:S01]  /*04c0*/  FADD R23, -R8, R6 ;  /* 0x0000000608177221 */ /* 0x000fe20000000100 */
[C---:B------:R-:W-:Y:S01]  /*04d0*/  FMUL R19, R10.reuse, R19 ;  /* 0x000000130a137220 */ /* 0x040fe20000400000 */
[C---:B------:R-:W-:Y:S01]  /*04e0*/  FMUL R27, R10.reuse, R9 ;  /* 0x000000090a1b7220 */ /* 0x040fe20000400000 */
[C---:B------:R-:W-:Y:S01]  /*04f0*/  FMUL R25, R10.reuse, R25 ;  /* 0x000000190a197220 */ /* 0x040fe20000400000 */
[----:B------:R-:W-:Y:S01]  /*0500*/  FMUL R23, R10, R23 ;  /* 0x000000170a177220 */ /* 0x000fe20000400000 */
[C-C-:B------:R-:W-:Y:S01]  /*0510*/  FFMA R9, R11.reuse, R19, R22.reuse ;  /* 0x000000130b097223 */ /* 0x140fe20000000016 */
[----:B------:R-:W-:Y:S01]  /*0520*/  FFMA R8, R11, R27, R22 ;  /* 0x0000001b0b087223 */ /* 0x000fe20000000016 */
[----:B------:R-:W-:Y:S01]  /*0530*/  FADD R13, R13, R18 ;  /* 0x000000120d0d7221 */ /* 0x000fe20000000000 */
[C-C-:B------:R-:W-:Y:S01]  /*0540*/  FFMA R10, R11.reuse, R23, R22.reuse ;  /* 0x000000170b0a7223 */ /* 0x140fe20000000016 */
[----:B------:R-:W-:Y:S01]  /*0550*/  FFMA R11, R11, R25, R22 ;  /* 0x000000190b0b7223 */ /* 0x000fe20000000016 */
[--C-:B------:R-:W-:Y:S01]  /*0560*/  FADD R12, R12, R18.reuse ;  /* 0x000000120c0c7221 */ /* 0x100fe20000000000 */
[--C-:B------:R-:W-:Y:S01]  /*0570*/  FADD R14, R14, R18.reuse ;  /* 0x000000120e0e7221 */ /* 0x100fe20000000000 */
[----:B------:R-:W-:Y:S01]  /*0580*/  FADD R15, R15, R18 ;  /* 0x000000120f0f7221 */ /* 0x000fe20000000000 */
[C---:B----4-:R-:W-:Y:S01]  /*0590*/  FADD R24, -R16.reuse, R13 ;  /* 0x0000000d10187221 */ /* 0x050fe20000000100 */
[C---:B------:R-:W-:Y:S01]  /*05a0*/  FADD R18, -R16.reuse, R12 ;  /* 0x0000000c10127221 */ /* 0x040fe20000000100 */
[C---:B------:R-:W-:Y:S01]  /*05b0*/  FADD R26, -R16.reuse, R14 ;  /* 0x0000000e101a7221 */ /* 0x040fe20000000100 */
[----:B------:R-:W-:Y:S01]  /*05c0*/  FADD R16, -R16, R15 ;  /* 0x0000000f10107221 */ /* 0x000fe20000000100 */
[----:B------:R-:W-:Y:S01]  /*05d0*/  FSETP.GT.AND P6, PT, R11, RZ, PT ;  /* 0x000000ff0b00720b */ /* 0x000fe20003fc4000 */
[----:B------:R-:W0:Y:S01]  /*05e0*/  LDC.64 R22, c[0x0][0x218] ;  /* 0x00008600ff167b82 */ /* 0x000e220000000a00 */
[C---:B------:R-:W-:Y:S01]  /*05f0*/  FMUL R28, R17.reuse, R18 ;  /* 0x00000012111c7220 */ /* 0x040fe20000400000 */
[C---:B------:R-:W-:Y:S01]  /*0600*/  FMUL R18, R17.reuse, R16 ;  /* 0x0000001011127220 */ /* 0x040fe20000400000 */
[C---:B------:R-:W-:Y:S01]  /*0610*/  FMUL R24, R17.reuse, R24 ;  /* 0x0000001811187220 */ /* 0x040fe20000400000 */
[----:B------:R-:W-:Y:S01]  /*0620*/  FMUL R26, R17, R26 ;  /* 0x0000001a111a7220 */ /* 0x000fe20000400000 */
[C-C-:B------:R-:W-:Y:S01]  /*0630*/  FFMA R16, R2.reuse, R28, R3.reuse ;  /* 0x0000001c02107223 */ /* 0x140fe20000000003 */
[C-C-:B------:R-:W-:Y:S01]  /*0640*/  FFMA R19, R2.reuse, R18, R3.reuse ;  /* 0x0000001202137223 */ /* 0x140fe20000000003 */
[C-C-:B------:R-:W-:Y:S01]  /*0650*/  FFMA R17, R2.reuse, R24, R3.reuse ;  /* 0x0000001802117223 */ /* 0x140fe20000000003 */
[----:B------:R-:W-:Y:S01]  /*0660*/  FFMA R18, R2, R26, R3 ;  /* 0x0000001a02127223 */ /* 0x000fe20000000003 */
[----:B------:R-:W-:-:S02]  /*0670*/  FSETP.GT.AND P0, PT, R10, RZ, PT ;  /* 0x000000ff0a00720b */ /* 0x000fc40003f04000 */
[----:B------:R-:W-:Y:S01]  /*0680*/  FSETP.GT.AND P1, PT, R9, RZ, PT ;  /* 0x000000ff0900720b */ /* 0x000fe20003f24000 */
[----:B------:R-:W-:Y:S01]  /*0690*/  @!P6 FMUL R11, R11, 0.20000000298023223877 ;  /* 0x3e4ccccd0b0be820 */ /* 0x000fe20000400000 */
[----:B------:R-:W-:Y:S02]  /*06a0*/  FSETP.GT.AND P2, PT, R8, RZ, PT ;  /* 0x000000ff0800720b */ /* 0x000fe40003f44000 */
[----:B------:R-:W-:Y:S02]  /*06b0*/  FSETP.GT.AND P3, PT, R19, RZ, PT ;  /* 0x000000ff1300720b */ /* 0x000fe40003f64000 */
[----:B------:R-:W-:Y:S02]  /*06c0*/  FSETP.GT.AND P4, PT, R18, RZ, PT ;  /* 0x000000ff1200720b */ /* 0x000fe40003f84000 */
[----:B------:R-:W-:Y:S02]  /*06d0*/  FSETP.GT.AND P5, PT, R17, RZ, PT ;  /* 0x000000ff1100720b */ /* 0x000fe40003fa4000 */
[----:B------:R-:W-:Y:S01]  /*06e0*/  FSETP.GT.AND P6, PT, R16, RZ, PT ;  /* 0x000000ff1000720b */ /* 0x000fe20003fc4000 */
[----:B------:R-:W-:Y:S01]  /*06f0*/  @!P0 FMUL R10, R10, 0.20000000298023223877 ;  /* 0x3e4ccccd0a0a8820 */ /* 0x000fe20000400000 */
[----:B0-----:R-:W-:-:S04]  /*0700*/  IMAD.WIDE R22, R0, 0x4, R22 ;  /* 0x0000000400167825 */ /* 0x001fc800078e0216 */
[----:B------:R-:W-:Y:S01]  /*0710*/  @!P1 FMUL R9, R9, 0.20000000298023223877 ;  /* 0x3e4ccccd09099820 */ /* 0x000fe20000400000 */
[----:B------:R-:W-:Y:S01]  /*0720*/  @!P2 FMUL R8, R8, 0.20000000298023223877 ;  /* 0x3e4ccccd0808a820 */ /* 0x000fe20000400000 */
[----:B------:R-:W-:Y:S01]  /*0730*/  @!P3 FMUL R19, R19, 0.20000000298023223877 ;  /* 0x3e4ccccd1313b820 */ /* 0x000fe20000400000 */
[----:B------:R-:W-:Y:S02]  /*0740*/  @!P4 FMUL R18, R18, 0.20000000298023223877 ;  /* 0x3e4ccccd1212c820 */ /* 0x000fe40000400000 */
[----:B------:R-:W-:Y:S02]  /*0750*/  @!P5 FMUL R17, R17, 0.20000000298023223877 ;  /* 0x3e4ccccd1111d820 */ /* 0x000fe40000400000 */
[----:B------:R-:W-:Y:S01]  /*0760*/  @!P6 FMUL R16, R16, 0.20000000298023223877 ;  /* 0x3e4ccccd1010e820 */ /* 0x000fe20000400000 */
[----:B------:R-:W-:Y:S04]  /*0770*/  STG.E.128 desc[UR4][R20.64], R4 ;  /* 0x0000000414007986 */ /* 0x000fe8000c101d04 */
[----:B------:R-:W-:Y:S04]  /*0780*/  STG.E.128 desc[UR4][R20.64+0x800], R12 ;  /* 0x0008000c14007986 */ /* 0x000fe8000c101d04 */
[----:B------:R-:W-:Y:S04]  /*0790*/  STG.E.128 desc[UR4][R22.64], R8 ;  /* 0x0000000816007986 */ /* 0x000fe8000c101d04 */
[----:B------:R-:W-:Y:S01]  /*07a0*/  STG.E.128 desc[UR4][R22.64+0x800], R16 ;  /* 0x0008001016007986 */ /* 0x000fe2000c101d04 */
[----:B------:R-:W-:Y:S05]  /*07b0*/  EXIT ;  /* 0x000000000000794d */ /* 0x000fea0003800000 */
.L_x_0:
[----:B------:R-:W-:-:S00]  /*07c0*/  BRA `(.L_x_0) ;  /* 0xfffffffc00fc7947 */ /* 0x000fc0000383ffff */
[----:B------:R-:W-:-:S00]  /*07d0*/  NOP ;  /* 0x0000000000007918 */ /* 0x000fc00000000000 */
        /* <DEDUP_REMOVED lines=10> */
.L_x_1:


//--------------------- .nv.global.init           --------------------------
	.section	.nv.global.init,"aw",@progbits
.nv.global.init:
	.type		_$_str,@object
	.size		_$_str,(_$_str_$_2 - _$_str)
_$_str:
        /*0000*/ 	.byte	0x5f, 0x5f, 0x43, 0x55, 0x44, 0x41, 0x5f, 0x46, 0x54, 0x5a, 0x00
	.type		_$_str_$_2,@object
	.size		_$_str_$_2,(.L_1 - _$_str_$_2)
_$_str_$_2:
        /*000b*/ 	.byte	0x5f, 0x5f, 0x43, 0x55, 0x44, 0x41, 0x5f, 0x50, 0x52, 0x45, 0x43, 0x5f, 0x53, 0x51, 0x52, 0x54
        /*001b*/ 	.byte	0x00
.L_1:


//--------------------- .nv.constant0.triton_poi_fused__native_batch_norm_legit_no_training_convolution_leaky_relu_2 --------------------------
	.section	.nv.constant0.triton_poi_fused__native_batch_norm_legit_no_training_convolution_leaky_relu_2,"a",@progbits
	.sectionflags	@""
	.align	4
.nv.constant0.triton_poi_fused__native_batch_norm_legit_no_training_convolution_leaky_relu_2:
	.zero		588
